//
// Generated by NVIDIA NVVM Compiler
//
// Compiler Build ID: CL-36424714
// Cuda compilation tools, release 13.0, V13.0.88
// Based on NVVM 20.0.0
//

.version 9.0
.target sm_100
.address_size 64

	// .globl	_Z12k_mv_productiiPKfS0_Pf
// _ZZ12k_mv_productiiPKfS0_PfE8V_shared has been demoted

.visible .entry _Z12k_mv_productiiPKfS0_Pf(
	.param .u32 _Z12k_mv_productiiPKfS0_Pf_param_0,
	.param .u32 _Z12k_mv_productiiPKfS0_Pf_param_1,
	.param .u64 .ptr .align 1 _Z12k_mv_productiiPKfS0_Pf_param_2,
	.param .u64 .ptr .align 1 _Z12k_mv_productiiPKfS0_Pf_param_3,
	.param .u64 .ptr .align 1 _Z12k_mv_productiiPKfS0_Pf_param_4
)
{
	.reg .pred 	%p<3>;
	.reg .b32 	%r<14>;
	.reg .b32 	%f<200>;
	.reg .b64 	%rd<82>;
	// demoted variable
	.shared .align 4 .b8 _ZZ12k_mv_productiiPKfS0_PfE8V_shared[256];
	ld.param.u32 	%r5, [_Z12k_mv_productiiPKfS0_Pf_param_0];
	ld.param.u32 	%r6, [_Z12k_mv_productiiPKfS0_Pf_param_1];
	ld.param.u64 	%rd9, [_Z12k_mv_productiiPKfS0_Pf_param_2];
	ld.param.u64 	%rd10, [_Z12k_mv_productiiPKfS0_Pf_param_3];
	ld.param.u64 	%rd11, [_Z12k_mv_productiiPKfS0_Pf_param_4];
	cvta.to.global.u64 	%rd12, %rd9;
	cvta.to.global.u64 	%rd13, %rd10;
	cvta.to.global.u64 	%rd14, %rd11;
	mov.u32 	%r7, %ctaid.x;
	mov.u32 	%r8, %ntid.x;
	mov.u32 	%r1, %tid.x;
	mad.lo.s32 	%r9, %r7, %r8, %r1;
	mul.wide.u32 	%rd15, %r1, 4;
	add.s64 	%rd81, %rd13, %rd15;
	mul.wide.u32 	%rd16, %r9, 4;
	add.s64 	%rd80, %rd12, %rd16;
	add.s64 	%rd3, %rd14, %rd16;
	setp.lt.s32 	%p1, %r6, 1;
	mov.f32 	%f199, 0f00000000;
	@%p1 bra 	$L__BB0_3;
	shl.b32 	%r11, %r1, 2;
	mov.u32 	%r12, _ZZ12k_mv_productiiPKfS0_PfE8V_shared;
	add.s32 	%r2, %r12, %r11;
	mul.wide.s32 	%rd4, %r5, 4;
	mov.f32 	%f199, 0f00000000;
	mov.b32 	%r13, 0;
$L__BB0_2:
	ld.global.f32 	%f6, [%rd81];
	st.shared.f32 	[%r2], %f6;
	bar.sync 	0;
	ld.global.f32 	%f7, [%rd80];
	ld.shared.f32 	%f8, [_ZZ12k_mv_productiiPKfS0_PfE8V_shared];
	fma.rn.f32 	%f9, %f7, %f8, %f199;
	add.s64 	%rd17, %rd80, %rd4;
	ld.global.f32 	%f10, [%rd17];
	ld.shared.f32 	%f11, [_ZZ12k_mv_productiiPKfS0_PfE8V_shared+4];
	fma.rn.f32 	%f12, %f10, %f11, %f9;
	add.s64 	%rd18, %rd17, %rd4;
	ld.global.f32 	%f13, [%rd18];
	ld.shared.f32 	%f14, [_ZZ12k_mv_productiiPKfS0_PfE8V_shared+8];
	fma.rn.f32 	%f15, %f13, %f14, %f12;
	add.s64 	%rd19, %rd18, %rd4;
	ld.global.f32 	%f16, [%rd19];
	ld.shared.f32 	%f17, [_ZZ12k_mv_productiiPKfS0_PfE8V_shared+12];
	fma.rn.f32 	%f18, %f16, %f17, %f15;
	add.s64 	%rd20, %rd19, %rd4;
	ld.global.f32 	%f19, [%rd20];
	ld.shared.f32 	%f20, [_ZZ12k_mv_productiiPKfS0_PfE8V_shared+16];
	fma.rn.f32 	%f21, %f19, %f20, %f18;
	add.s64 	%rd21, %rd20, %rd4;
	ld.global.f32 	%f22, [%rd21];
	ld.shared.f32 	%f23, [_ZZ12k_mv_productiiPKfS0_PfE8V_shared+20];
	fma.rn.f32 	%f24, %f22, %f23, %f21;
	add.s64 	%rd22, %rd21, %rd4;
	ld.global.f32 	%f25, [%rd22];
	ld.shared.f32 	%f26, [_ZZ12k_mv_productiiPKfS0_PfE8V_shared+24];
	fma.rn.f32 	%f27, %f25, %f26, %f24;
	add.s64 	%rd23, %rd22, %rd4;
	ld.global.f32 	%f28, [%rd23];
	ld.shared.f32 	%f29, [_ZZ12k_mv_productiiPKfS0_PfE8V_shared+28];
	fma.rn.f32 	%f30, %f28, %f29, %f27;
	add.s64 	%rd24, %rd23, %rd4;
	ld.global.f32 	%f31, [%rd24];
	ld.shared.f32 	%f32, [_ZZ12k_mv_productiiPKfS0_PfE8V_shared+32];
	fma.rn.f32 	%f33, %f31, %f32, %f30;
	add.s64 	%rd25, %rd24, %rd4;
	ld.global.f32 	%f34, [%rd25];
	ld.shared.f32 	%f35, [_ZZ12k_mv_productiiPKfS0_PfE8V_shared+36];
	fma.rn.f32 	%f36, %f34, %f35, %f33;
	add.s64 	%rd26, %rd25, %rd4;
	ld.global.f32 	%f37, [%rd26];
	ld.shared.f32 	%f38, [_ZZ12k_mv_productiiPKfS0_PfE8V_shared+40];
	fma.rn.f32 	%f39, %f37, %f38, %f36;
	add.s64 	%rd27, %rd26, %rd4;
	ld.global.f32 	%f40, [%rd27];
	ld.shared.f32 	%f41, [_ZZ12k_mv_productiiPKfS0_PfE8V_shared+44];
	fma.rn.f32 	%f42, %f40, %f41, %f39;
	add.s64 	%rd28, %rd27, %rd4;
	ld.global.f32 	%f43, [%rd28];
	ld.shared.f32 	%f44, [_ZZ12k_mv_productiiPKfS0_PfE8V_shared+48];
	fma.rn.f32 	%f45, %f43, %f44, %f42;
	add.s64 	%rd29, %rd28, %rd4;
	ld.global.f32 	%f46, [%rd29];
	ld.shared.f32 	%f47, [_ZZ12k_mv_productiiPKfS0_PfE8V_shared+52];
	fma.rn.f32 	%f48, %f46, %f47, %f45;
	add.s64 	%rd30, %rd29, %rd4;
	ld.global.f32 	%f49, [%rd30];
	ld.shared.f32 	%f50, [_ZZ12k_mv_productiiPKfS0_PfE8V_shared+56];
	fma.rn.f32 	%f51, %f49, %f50, %f48;
	add.s64 	%rd31, %rd30, %rd4;
	ld.global.f32 	%f52, [%rd31];
	ld.shared.f32 	%f53, [_ZZ12k_mv_productiiPKfS0_PfE8V_shared+60];
	fma.rn.f32 	%f54, %f52, %f53, %f51;
	add.s64 	%rd32, %rd31, %rd4;
	ld.global.f32 	%f55, [%rd32];
	ld.shared.f32 	%f56, [_ZZ12k_mv_productiiPKfS0_PfE8V_shared+64];
	fma.rn.f32 	%f57, %f55, %f56, %f54;
	add.s64 	%rd33, %rd32, %rd4;
	ld.global.f32 	%f58, [%rd33];
	ld.shared.f32 	%f59, [_ZZ12k_mv_productiiPKfS0_PfE8V_shared+68];
	fma.rn.f32 	%f60, %f58, %f59, %f57;
	add.s64 	%rd34, %rd33, %rd4;
	ld.global.f32 	%f61, [%rd34];
	ld.shared.f32 	%f62, [_ZZ12k_mv_productiiPKfS0_PfE8V_shared+72];
	fma.rn.f32 	%f63, %f61, %f62, %f60;
	add.s64 	%rd35, %rd34, %rd4;
	ld.global.f32 	%f64, [%rd35];
	ld.shared.f32 	%f65, [_ZZ12k_mv_productiiPKfS0_PfE8V_shared+76];
	fma.rn.f32 	%f66, %f64, %f65, %f63;
	add.s64 	%rd36, %rd35, %rd4;
	ld.global.f32 	%f67, [%rd36];
	ld.shared.f32 	%f68, [_ZZ12k_mv_productiiPKfS0_PfE8V_shared+80];
	fma.rn.f32 	%f69, %f67, %f68, %f66;
	add.s64 	%rd37, %rd36, %rd4;
	ld.global.f32 	%f70, [%rd37];
	ld.shared.f32 	%f71, [_ZZ12k_mv_productiiPKfS0_PfE8V_shared+84];
	fma.rn.f32 	%f72, %f70, %f71, %f69;
	add.s64 	%rd38, %rd37, %rd4;
	ld.global.f32 	%f73, [%rd38];
	ld.shared.f32 	%f74, [_ZZ12k_mv_productiiPKfS0_PfE8V_shared+88];
	fma.rn.f32 	%f75, %f73, %f74, %f72;
	add.s64 	%rd39, %rd38, %rd4;
	ld.global.f32 	%f76, [%rd39];
	ld.shared.f32 	%f77, [_ZZ12k_mv_productiiPKfS0_PfE8V_shared+92];
	fma.rn.f32 	%f78, %f76, %f77, %f75;
	add.s64 	%rd40, %rd39, %rd4;
	ld.global.f32 	%f79, [%rd40];
	ld.shared.f32 	%f80, [_ZZ12k_mv_productiiPKfS0_PfE8V_shared+96];
	fma.rn.f32 	%f81, %f79, %f80, %f78;
	add.s64 	%rd41, %rd40, %rd4;
	ld.global.f32 	%f82, [%rd41];
	ld.shared.f32 	%f83, [_ZZ12k_mv_productiiPKfS0_PfE8V_shared+100];
	fma.rn.f32 	%f84, %f82, %f83, %f81;
	add.s64 	%rd42, %rd41, %rd4;
	ld.global.f32 	%f85, [%rd42];
	ld.shared.f32 	%f86, [_ZZ12k_mv_productiiPKfS0_PfE8V_shared+104];
	fma.rn.f32 	%f87, %f85, %f86, %f84;
	add.s64 	%rd43, %rd42, %rd4;
	ld.global.f32 	%f88, [%rd43];
	ld.shared.f32 	%f89, [_ZZ12k_mv_productiiPKfS0_PfE8V_shared+108];
	fma.rn.f32 	%f90, %f88, %f89, %f87;
	add.s64 	%rd44, %rd43, %rd4;
	ld.global.f32 	%f91, [%rd44];
	ld.shared.f32 	%f92, [_ZZ12k_mv_productiiPKfS0_PfE8V_shared+112];
	fma.rn.f32 	%f93, %f91, %f92, %f90;
	add.s64 	%rd45, %rd44, %rd4;
	ld.global.f32 	%f94, [%rd45];
	ld.shared.f32 	%f95, [_ZZ12k_mv_productiiPKfS0_PfE8V_shared+116];
	fma.rn.f32 	%f96, %f94, %f95, %f93;
	add.s64 	%rd46, %rd45, %rd4;
	ld.global.f32 	%f97, [%rd46];
	ld.shared.f32 	%f98, [_ZZ12k_mv_productiiPKfS0_PfE8V_shared+120];
	fma.rn.f32 	%f99, %f97, %f98, %f96;
	add.s64 	%rd47, %rd46, %rd4;
	ld.global.f32 	%f100, [%rd47];
	ld.shared.f32 	%f101, [_ZZ12k_mv_productiiPKfS0_PfE8V_shared+124];
	fma.rn.f32 	%f102, %f100, %f101, %f99;
	add.s64 	%rd48, %rd47, %rd4;
	ld.global.f32 	%f103, [%rd48];
	ld.shared.f32 	%f104, [_ZZ12k_mv_productiiPKfS0_PfE8V_shared+128];
	fma.rn.f32 	%f105, %f103, %f104, %f102;
	add.s64 	%rd49, %rd48, %rd4;
	ld.global.f32 	%f106, [%rd49];
	ld.shared.f32 	%f107, [_ZZ12k_mv_productiiPKfS0_PfE8V_shared+132];
	fma.rn.f32 	%f108, %f106, %f107, %f105;
	add.s64 	%rd50, %rd49, %rd4;
	ld.global.f32 	%f109, [%rd50];
	ld.shared.f32 	%f110, [_ZZ12k_mv_productiiPKfS0_PfE8V_shared+136];
	fma.rn.f32 	%f111, %f109, %f110, %f108;
	add.s64 	%rd51, %rd50, %rd4;
	ld.global.f32 	%f112, [%rd51];
	ld.shared.f32 	%f113, [_ZZ12k_mv_productiiPKfS0_PfE8V_shared+140];
	fma.rn.f32 	%f114, %f112, %f113, %f111;
	add.s64 	%rd52, %rd51, %rd4;
	ld.global.f32 	%f115, [%rd52];
	ld.shared.f32 	%f116, [_ZZ12k_mv_productiiPKfS0_PfE8V_shared+144];
	fma.rn.f32 	%f117, %f115, %f116, %f114;
	add.s64 	%rd53, %rd52, %rd4;
	ld.global.f32 	%f118, [%rd53];
	ld.shared.f32 	%f119, [_ZZ12k_mv_productiiPKfS0_PfE8V_shared+148];
	fma.rn.f32 	%f120, %f118, %f119, %f117;
	add.s64 	%rd54, %rd53, %rd4;
	ld.global.f32 	%f121, [%rd54];
	ld.shared.f32 	%f122, [_ZZ12k_mv_productiiPKfS0_PfE8V_shared+152];
	fma.rn.f32 	%f123, %f121, %f122, %f120;
	add.s64 	%rd55, %rd54, %rd4;
	ld.global.f32 	%f124, [%rd55];
	ld.shared.f32 	%f125, [_ZZ12k_mv_productiiPKfS0_PfE8V_shared+156];
	fma.rn.f32 	%f126, %f124, %f125, %f123;
	add.s64 	%rd56, %rd55, %rd4;
	ld.global.f32 	%f127, [%rd56];
	ld.shared.f32 	%f128, [_ZZ12k_mv_productiiPKfS0_PfE8V_shared+160];
	fma.rn.f32 	%f129, %f127, %f128, %f126;
	add.s64 	%rd57, %rd56, %rd4;
	ld.global.f32 	%f130, [%rd57];
	ld.shared.f32 	%f131, [_ZZ12k_mv_productiiPKfS0_PfE8V_shared+164];
	fma.rn.f32 	%f132, %f130, %f131, %f129;
	add.s64 	%rd58, %rd57, %rd4;
	ld.global.f32 	%f133, [%rd58];
	ld.shared.f32 	%f134, [_ZZ12k_mv_productiiPKfS0_PfE8V_shared+168];
	fma.rn.f32 	%f135, %f133, %f134, %f132;
	add.s64 	%rd59, %rd58, %rd4;
	ld.global.f32 	%f136, [%rd59];
	ld.shared.f32 	%f137, [_ZZ12k_mv_productiiPKfS0_PfE8V_shared+172];
	fma.rn.f32 	%f138, %f136, %f137, %f135;
	add.s64 	%rd60, %rd59, %rd4;
	ld.global.f32 	%f139, [%rd60];
	ld.shared.f32 	%f140, [_ZZ12k_mv_productiiPKfS0_PfE8V_shared+176];
	fma.rn.f32 	%f141, %f139, %f140, %f138;
	add.s64 	%rd61, %rd60, %rd4;
	ld.global.f32 	%f142, [%rd61];
	ld.shared.f32 	%f143, [_ZZ12k_mv_productiiPKfS0_PfE8V_shared+180];
	fma.rn.f32 	%f144, %f142, %f143, %f141;
	add.s64 	%rd62, %rd61, %rd4;
	ld.global.f32 	%f145, [%rd62];
	ld.shared.f32 	%f146, [_ZZ12k_mv_productiiPKfS0_PfE8V_shared+184];
	fma.rn.f32 	%f147, %f145, %f146, %f144;
	add.s64 	%rd63, %rd62, %rd4;
	ld.global.f32 	%f148, [%rd63];
	ld.shared.f32 	%f149, [_ZZ12k_mv_productiiPKfS0_PfE8V_shared+188];
	fma.rn.f32 	%f150, %f148, %f149, %f147;
	add.s64 	%rd64, %rd63, %rd4;
	ld.global.f32 	%f151, [%rd64];
	ld.shared.f32 	%f152, [_ZZ12k_mv_productiiPKfS0_PfE8V_shared+192];
	fma.rn.f32 	%f153, %f151, %f152, %f150;
	add.s64 	%rd65, %rd64, %rd4;
	ld.global.f32 	%f154, [%rd65];
	ld.shared.f32 	%f155, [_ZZ12k_mv_productiiPKfS0_PfE8V_shared+196];
	fma.rn.f32 	%f156, %f154, %f155, %f153;
	add.s64 	%rd66, %rd65, %rd4;
	ld.global.f32 	%f157, [%rd66];
	ld.shared.f32 	%f158, [_ZZ12k_mv_productiiPKfS0_PfE8V_shared+200];
	fma.rn.f32 	%f159, %f157, %f158, %f156;
	add.s64 	%rd67, %rd66, %rd4;
	ld.global.f32 	%f160, [%rd67];
	ld.shared.f32 	%f161, [_ZZ12k_mv_productiiPKfS0_PfE8V_shared+204];
	fma.rn.f32 	%f162, %f160, %f161, %f159;
	add.s64 	%rd68, %rd67, %rd4;
	ld.global.f32 	%f163, [%rd68];
	ld.shared.f32 	%f164, [_ZZ12k_mv_productiiPKfS0_PfE8V_shared+208];
	fma.rn.f32 	%f165, %f163, %f164, %f162;
	add.s64 	%rd69, %rd68, %rd4;
	ld.global.f32 	%f166, [%rd69];
	ld.shared.f32 	%f167, [_ZZ12k_mv_productiiPKfS0_PfE8V_shared+212];
	fma.rn.f32 	%f168, %f166, %f167, %f165;
	add.s64 	%rd70, %rd69, %rd4;
	ld.global.f32 	%f169, [%rd70];
	ld.shared.f32 	%f170, [_ZZ12k_mv_productiiPKfS0_PfE8V_shared+216];
	fma.rn.f32 	%f171, %f169, %f170, %f168;
	add.s64 	%rd71, %rd70, %rd4;
	ld.global.f32 	%f172, [%rd71];
	ld.shared.f32 	%f173, [_ZZ12k_mv_productiiPKfS0_PfE8V_shared+220];
	fma.rn.f32 	%f174, %f172, %f173, %f171;
	add.s64 	%rd72, %rd71, %rd4;
	ld.global.f32 	%f175, [%rd72];
	ld.shared.f32 	%f176, [_ZZ12k_mv_productiiPKfS0_PfE8V_shared+224];
	fma.rn.f32 	%f177, %f175, %f176, %f174;
	add.s64 	%rd73, %rd72, %rd4;
	ld.global.f32 	%f178, [%rd73];
	ld.shared.f32 	%f179, [_ZZ12k_mv_productiiPKfS0_PfE8V_shared+228];
	fma.rn.f32 	%f180, %f178, %f179, %f177;
	add.s64 	%rd74, %rd73, %rd4;
	ld.global.f32 	%f181, [%rd74];
	ld.shared.f32 	%f182, [_ZZ12k_mv_productiiPKfS0_PfE8V_shared+232];
	fma.rn.f32 	%f183, %f181, %f182, %f180;
	add.s64 	%rd75, %rd74, %rd4;
	ld.global.f32 	%f184, [%rd75];
	ld.shared.f32 	%f185, [_ZZ12k_mv_productiiPKfS0_PfE8V_shared+236];
	fma.rn.f32 	%f186, %f184, %f185, %f183;
	add.s64 	%rd76, %rd75, %rd4;
	ld.global.f32 	%f187, [%rd76];
	ld.shared.f32 	%f188, [_ZZ12k_mv_productiiPKfS0_PfE8V_shared+240];
	fma.rn.f32 	%f189, %f187, %f188, %f186;
	add.s64 	%rd77, %rd76, %rd4;
	ld.global.f32 	%f190, [%rd77];
	ld.shared.f32 	%f191, [_ZZ12k_mv_productiiPKfS0_PfE8V_shared+244];
	fma.rn.f32 	%f192, %f190, %f191, %f189;
	add.s64 	%rd78, %rd77, %rd4;
	ld.global.f32 	%f193, [%rd78];
	ld.shared.f32 	%f194, [_ZZ12k_mv_productiiPKfS0_PfE8V_shared+248];
	fma.rn.f32 	%f195, %f193, %f194, %f192;
	add.s64 	%rd79, %rd78, %rd4;
	ld.global.f32 	%f196, [%rd79];
	ld.shared.f32 	%f197, [_ZZ12k_mv_productiiPKfS0_PfE8V_shared+252];
	fma.rn.f32 	%f199, %f196, %f197, %f195;
	add.s64 	%rd81, %rd81, 256;
	bar.sync 	0;
	add.s32 	%r13, %r13, 64;
	setp.lt.s32 	%p2, %r13, %r6;
	add.s64 	%rd80, %rd79, %rd4;
	@%p2 bra 	$L__BB0_2;
$L__BB0_3:
	st.global.f32 	[%rd3], %f199;
	ret;

}


// ===== COMPILED SASS (sm_100) =====

	.target	sm_100

	.elftype	@"ET_EXEC"


//--------------------- .note.nv.tkinfo           --------------------------
	.section	.note.nv.tkinfo,"",@"SHT_NOTE"
	.sectionflags	@"SHF_NOTE_NV_TKINFO"
	.tkinfo
        /*0018*/ 	.word	0x00000002
        /*0030*/ 	.string	""
        /*0030*/ 	.string	"ptxas"
        /*0030*/ 	.string	"Cuda compilation tools, release 13.0, V13.0.88"
        /*0030*/ 	.string	"Build cuda_13.0.r13.0/compiler.36424714_0"
        /*0030*/ 	.string	"-arch sm_100 -m 64 "



//--------------------- .note.nv.cuinfo           --------------------------
	.section	.note.nv.cuinfo,"",@"SHT_NOTE"
	.sectionflags	@"SHF_NOTE_NV_CUINFO"
        /*0018*/ 	.short	0x0002
        /*001a*/ 	.short	0x0064
        /*001c*/ 	.short	0x0082
	.zero		2


//--------------------- .nv.info                  --------------------------
	.section	.nv.info,"",@"SHT_CUDA_INFO"
	.align	4


	//----- nvinfo : EIATTR_REGCOUNT
	.align		4
        /*0000*/ 	.byte	0x04, 0x2f
        /*0002*/ 	.short	(.L_1 - .L_0)
	.align		4
.L_0:
        /*0004*/ 	.word	index@(_Z12k_mv_productiiPKfS0_Pf)
        /*0008*/ 	.word	0x00000028


	//----- nvinfo : EIATTR_FRAME_SIZE
	.align		4
.L_1:
        /*000c*/ 	.byte	0x04, 0x11
        /*000e*/ 	.short	(.L_3 - .L_2)
	.align		4
.L_2:
        /*0010*/ 	.word	index@(_Z12k_mv_productiiPKfS0_Pf)
        /*0014*/ 	.word	0x00000000


	//----- nvinfo : EIATTR_MIN_STACK_SIZE
	.align		4
.L_3:
        /*0018*/ 	.byte	0x04, 0x12
        /*001a*/ 	.short	(.L_5 - .L_4)
	.align		4
.L_4:
        /*001c*/ 	.word	index@(_Z12k_mv_productiiPKfS0_Pf)
        /*0020*/ 	.word	0x00000000
.L_5:


//--------------------- .nv.compat                --------------------------
	.section	.nv.compat,"",@"SHT_CUDA_COMPAT_INFO"
	.align	4
        /*0000*/ 	.byte	0x02, 0x09, 0x00, 0x00, 0x02, 0x02, 0x01, 0x00, 0x02, 0x05, 0x05, 0x00, 0x03, 0x07, 0x01, 0x01
        /*0010*/ 	.byte	0x02, 0x03, 0x00, 0x00, 0x02, 0x06, 0x01, 0x00, 0x04, 0x0b, 0x08, 0x00, 0x09, 0x00, 0x00, 0x00
        /*0020*/ 	.byte	0x00, 0x00, 0x00, 0x00


//--------------------- .nv.info._Z12k_mv_productiiPKfS0_Pf --------------------------
	.section	.nv.info._Z12k_mv_productiiPKfS0_Pf,"",@"SHT_CUDA_INFO"
	.sectionflags	@""
	.align	4


	//----- nvinfo : EIATTR_CUDA_API_VERSION
	.align		4
        /*0000*/ 	.byte	0x04, 0x37
        /*0002*/ 	.short	(.L_7 - .L_6)
.L_6:
        /*0004*/ 	.word	0x00000082


	//----- nvinfo : EIATTR_KPARAM_INFO
	.align		4
.L_7:
        /*0008*/ 	.byte	0x04, 0x17
        /*000a*/ 	.short	(.L_9 - .L_8)
.L_8:
        /*000c*/ 	.word	0x00000000
        /*0010*/ 	.short	0x0004
        /*0012*/ 	.short	0x0018
        /*0014*/ 	.byte	0x00, 0xf5, 0x21, 0x00


	//----- nvinfo : EIATTR_KPARAM_INFO
	.align		4
.L_9:
        /*0018*/ 	.byte	0x04, 0x17
        /*001a*/ 	.short	(.L_11 - .L_10)
.L_10:
        /*001c*/ 	.word	0x00000000
        /*0020*/ 	.short	0x0003
        /*0022*/ 	.short	0x0010
        /*0024*/ 	.byte	0x00, 0xf5, 0x21, 0x00


	//----- nvinfo : EIATTR_KPARAM_INFO
	.align		4
.L_11:
        /*0028*/ 	.byte	0x04, 0x17
        /*002a*/ 	.short	(.L_13 - .L_12)
.L_12:
        /*002c*/ 	.word	0x00000000
        /*0030*/ 	.short	0x0002
        /*0032*/ 	.short	0x0008
        /*0034*/ 	.byte	0x00, 0xf5, 0x21, 0x00


	//----- nvinfo : EIATTR_KPARAM_INFO
	.align		4
.L_13:
        /*0038*/ 	.byte	0x04, 0x17
        /*003a*/ 	.short	(.L_15 - .L_14)
.L_14:
        /*003c*/ 	.word	0x00000000
        /*0040*/ 	.short	0x0001
        /*0042*/ 	.short	0x0004
        /*0044*/ 	.byte	0x00, 0xf0, 0x11, 0x00


	//----- nvinfo : EIATTR_KPARAM_INFO
	.align		4
.L_15:
        /*0048*/ 	.byte	0x04, 0x17
        /*004a*/ 	.short	(.L_17 - .L_16)
.L_16:
        /*004c*/ 	.word	0x00000000
        /*0050*/ 	.short	0x0000
        /*0052*/ 	.short	0x0000
        /*0054*/ 	.byte	0x00, 0xf0, 0x11, 0x00


	//----- nvinfo : EIATTR_SPARSE_MMA_MASK
	.align		4
.L_17:
        /*0058*/ 	.byte	0x03, 0x50
        /*005a*/ 	.short	0x0000


	//----- nvinfo : EIATTR_MAXREG_COUNT
	.align		4
        /*005c*/ 	.byte	0x03, 0x1b
        /*005e*/ 	.short	0x00ff


	//----- nvinfo : EIATTR_NUM_BARRIERS
	.align		4
        /*0060*/ 	.byte	0x02, 0x4c
        /*0062*/ 	.byte	0x01
	.zero		1


	//----- nvinfo : EIATTR_MERCURY_ISA_VERSION
	.align		4
        /*0064*/ 	.byte	0x03, 0x5f
        /*0066*/ 	.short	0x0101


	//----- nvinfo : EIATTR_VRC_CTA_INIT_COUNT
	.align		4
        /*0068*/ 	.byte	0x02, 0x4a
	.zero		1
	.zero		1


	//----- nvinfo : EIATTR_EXIT_INSTR_OFFSETS
	.align		4
        /*006c*/ 	.byte	0x04, 0x1c
        /*006e*/ 	.short	(.L_19 - .L_18)


	//   ....[0]....
.L_18:
        /*0070*/ 	.word	0x00000f30


	//----- nvinfo : EIATTR_CBANK_PARAM_SIZE
	.align		4
.L_19:
        /*0074*/ 	.byte	0x03, 0x19
        /*0076*/ 	.short	0x0020


	//----- nvinfo : EIATTR_PARAM_CBANK
	.align		4
        /*0078*/ 	.byte	0x04, 0x0a
        /*007a*/ 	.short	(.L_21 - .L_20)
	.align		4
.L_20:
        /*007c*/ 	.word	index@(.nv.constant0._Z12k_mv_productiiPKfS0_Pf)
        /*0080*/ 	.short	0x0380
        /*0082*/ 	.short	0x0020


	//----- nvinfo : EIATTR_SW_WAR
	.align		4
.L_21:
        /*0084*/ 	.byte	0x04, 0x36
        /*0086*/ 	.short	(.L_23 - .L_22)
.L_22:
        /*0088*/ 	.word	0x00000008
.L_23:


//--------------------- .nv.callgraph             --------------------------
	.section	.nv.callgraph,"",@"SHT_CUDA_CALLGRAPH"
	.align	4
	.sectionentsize	8
	.align		4
        /*0000*/ 	.word	0x00000000
	.align		4
        /*0004*/ 	.word	0xffffffff
	.align		4
        /*0008*/ 	.word	0x00000000
	.align		4
        /*000c*/ 	.word	0xfffffffe
	.align		4
        /*0010*/ 	.word	0x00000000
	.align		4
        /*0014*/ 	.word	0xfffffffd
	.align		4
        /*0018*/ 	.word	0x00000000
	.align		4
        /*001c*/ 	.word	0xfffffffc


//--------------------- .text._Z12k_mv_productiiPKfS0_Pf --------------------------
	.section	.text._Z12k_mv_productiiPKfS0_Pf,"ax",@progbits
	.align	128
        .global         _Z12k_mv_productiiPKfS0_Pf
        .type           _Z12k_mv_productiiPKfS0_Pf,@function
        .size           _Z12k_mv_productiiPKfS0_Pf,(.L_x_3 - _Z12k_mv_productiiPKfS0_Pf)
        .other          _Z12k_mv_productiiPKfS0_Pf,@"STO_CUDA_ENTRY STV_DEFAULT"
_Z12k_mv_productiiPKfS0_Pf:
.text._Z12k_mv_productiiPKfS0_Pf:
[----:B------:R-:W-:Y:S01]  /*0000*/  LDC R1, c[0x0][0x37c] ;  /* 0x0000df00ff017b82 */ /* 0x000fe20000000800 */
[----:B------:R-:W0:Y:S07]  /*0010*/  S2R R0, SR_TID.X ;  /* 0x0000000000007919 */ /* 0x000e2e0000002100 */
[----:B------:R-:W0:Y:S01]  /*0020*/  S2UR UR4, SR_CTAID.X ;  /* 0x00000000000479c3 */ /* 0x000e220000002500 */
[----:B------:R-:W1:Y:S01]  /*0030*/  LDCU UR8, c[0x0][0x384] ;  /* 0x00007080ff0877ac */ /* 0x000e620008000800 */
[----:B------:R-:W-:Y:S01]  /*0040*/  HFMA2 R11, -RZ, RZ, 0, 0 ;  /* 0x00000000ff0b7431 */ /* 0x000fe200000001ff */
[----:B------:R-:W2:Y:S05]  /*0050*/  LDCU.64 UR6, c[0x0][0x358] ;  /* 0x00006b00ff0677ac */ /* 0x000eaa0008000a00 */
[----:B------:R-:W0:Y:S08]  /*0060*/  LDC R3, c[0x0][0x360] ;  /* 0x0000d800ff037b82 */ /* 0x000e300000000800 */
[----:B------:R-:W3:Y:S01]  /*0070*/  LDC.64 R4, c[0x0][0x388] ;  /* 0x0000e200ff047b82 */ /* 0x000ee20000000a00 */
[----:B-1----:R-:W-:-:S07]  /*0080*/  UISETP.GE.AND UP0, UPT, UR8, 0x1, UPT ;  /* 0x000000010800788c */ /* 0x002fce000bf06270 */
[----:B------:R-:W1:Y:S01]  /*0090*/  LDC.64 R6, c[0x0][0x398] ;  /* 0x0000e600ff067b82 */ /* 0x000e620000000a00 */
[----:B0-----:R-:W-:-:S04]  /*00a0*/  IMAD R3, R3, UR4, R0 ;  /* 0x0000000403037c24 */ /* 0x001fc8000f8e0200 */
[----:B---3--:R-:W-:-:S04]  /*00b0*/  IMAD.WIDE.U32 R4, R3, 0x4, R4 ;  /* 0x0000000403047825 */ /* 0x008fc800078e0004 */
[----:B-1----:R-:W-:Y:S02]  /*00c0*/  IMAD.WIDE.U32 R6, R3, 0x4, R6 ;  /* 0x0000000403067825 */ /* 0x002fe400078e0006 */
[----:B------:R-:W0:Y:S01]  /*00d0*/  LDC.64 R2, c[0x0][0x390] ;  /* 0x0000e400ff027b82 */ /* 0x000e220000000a00 */
[----:B--2---:R-:W-:Y:S05]  /*00e0*/  BRA.U !UP0, `(.L_x_0) ;  /* 0x0000000d088c7547 */ /* 0x004fea000b800000 */
[----:B------:R-:W1:Y:S01]  /*00f0*/  S2UR UR5, SR_CgaCtaId ;  /* 0x00000000000579c3 */ /* 0x000e620000008800 */
[----:B------:R-:W-:Y:S01]  /*0100*/  UMOV UR4, 0x400 ;  /* 0x0000040000047882 */ /* 0x000fe20000000000 */
[----:B0-----:R-:W-:Y:S01]  /*0110*/  IMAD.WIDE.U32 R2, R0, 0x4, R2 ;  /* 0x0000000400027825 */ /* 0x001fe200078e0002 */
[----:B------:R-:W-:Y:S02]  /*0120*/  MOV R30, R4 ;  /* 0x00000004001e7202 */ /* 0x000fe40000000f00 */
[----:B------:R-:W-:Y:S02]  /*0130*/  MOV R31, R5 ;  /* 0x00000005001f7202 */ /* 0x000fe40000000f00 */
[----:B------:R-:W-:Y:S01]  /*0140*/  MOV R11, RZ ;  /* 0x000000ff000b7202 */ /* 0x000fe20000000f00 */
[----:B-1----:R-:W-:-:S03]  /*0150*/  ULEA UR5, UR5, UR4, 0x18 ;  /* 0x0000000405057291 */ /* 0x002fc6000f8ec0ff */
[----:B------:R-:W-:-:S03]  /*0160*/  UMOV UR4, URZ ;  /* 0x000000ff00047c82 */ /* 0x000fc60008000000 */
[----:B------:R-:W-:-:S07]  /*0170*/  LEA R0, R0, UR5, 0x2 ;  /* 0x0000000500007c11 */ /* 0x000fce000f8e10ff */
.L_x_1:
[----:B------:R-:W2:Y:S01]  /*0180*/  LDG.E R5, desc[UR6][R2.64] ;  /* 0x0000000602057981 */ /* 0x000ea2000c1e1900 */
[----:B------:R-:W0:Y:S02]  /*0190*/  LDC R4, c[0x0][0x380] ;  /* 0x0000e000ff047b82 */ /* 0x000e240000000800 */
[----:B0-----:R-:W-:-:S04]  /*01a0*/  IMAD.WIDE R14, R4, 0x4, R30 ;  /* 0x00000004040e7825 */ /* 0x001fc800078e021e */
[----:B------:R-:W-:-:S04]  /*01b0*/  IMAD.WIDE R22, R4, 0x4, R14 ;  /* 0x0000000404167825 */ /* 0x000fc800078e020e */
[----:B------:R-:W-:-:S04]  /*01c0*/  IMAD.WIDE R24, R4, 0x4, R22 ;  /* 0x0000000404187825 */ /* 0x000fc800078e0216 */
[----:B------:R-:W-:-:S04]  /*01d0*/  IMAD.WIDE R32, R4, 0x4, R24 ;  /* 0x0000000404207825 */ /* 0x000fc800078e0218 */
[----:B------:R-:W-:-:S04]  /*01e0*/  IMAD.WIDE R18, R4, 0x4, R32 ;  /* 0x0000000404127825 */ /* 0x000fc800078e0220 */
[----:B------:R-:W-:-:S04]  /*01f0*/  IMAD.WIDE R12, R4, 0x4, R18 ;  /* 0x00000004040c7825 */ /* 0x000fc800078e0212 */
[C---:B------:R-:W-:Y:S01]  /*0200*/  IMAD.WIDE R36, R4.reuse, 0x4, R12 ;  /* 0x0000000404247825 */ /* 0x040fe200078e020c */
[----:B--2---:R0:W-:Y:S01]  /*0210*/  STS [R0], R5 ;  /* 0x0000000500007388 */ /* 0x0041e20000000800 */
[----:B------:R-:W-:Y:S06]  /*0220*/  BAR.SYNC.DEFER_BLOCKING 0x0 ;  /* 0x0000000000007b1d */ /* 0x000fec0000010000 */
[----:B------:R1:W2:Y:S04]  /*0230*/  LDG.E R10, desc[UR6][R30.64] ;  /* 0x000000061e0a7981 */ /* 0x0002a8000c1e1900 */
[----:B------:R-:W3:Y:S04]  /*0240*/  LDG.E R8, desc[UR6][R14.64] ;  /* 0x000000060e087981 */ /* 0x000ee8000c1e1900 */
[----:B------:R-:W4:Y:S04]  /*0250*/  LDG.E R9, desc[UR6][R22.64] ;  /* 0x0000000616097981 */ /* 0x000f28000c1e1900 */
[----:B------:R-:W5:Y:S04]  /*0260*/  LDG.E R20, desc[UR6][R24.64] ;  /* 0x0000000618147981 */ /* 0x000f68000c1e1900 */
[----:B------:R-:W5:Y:S04]  /*0270*/  LDG.E R21, desc[UR6][R32.64] ;  /* 0x0000000620157981 */ /* 0x000f68000c1e1900 */
[----:B------:R-:W5:Y:S04]  /*0280*/  LDG.E R18, desc[UR6][R18.64] ;  /* 0x0000000612127981 */ /* 0x000f68000c1e1900 */
[----:B0-----:R0:W5:Y:S04]  /*0290*/  LDG.E R5, desc[UR6][R12.64] ;  /* 0x000000060c057981 */ /* 0x001168000c1e1900 */
[----:B------:R0:W5:Y:S01]  /*02a0*/  LDG.E R16, desc[UR6][R36.64] ;  /* 0x0000000624107981 */ /* 0x000162000c1e1900 */
[----:B-1----:R-:W-:-:S05]  /*02b0*/  IMAD.WIDE R30, R4, 0x4, R36 ;  /* 0x00000004041e7825 */ /* 0x002fca00078e0224 */
[----:B------:R1:W5:Y:S01]  /*02c0*/  LDG.E R27, desc[UR6][R30.64] ;  /* 0x000000061e1b7981 */ /* 0x000362000c1e1900 */
[----:B------:R-:W-:-:S03]  /*02d0*/  IMAD.WIDE R28, R4, 0x4, R30 ;  /* 0x00000004041c7825 */ /* 0x000fc600078e021e */
[----:B0-----:R-:W2:Y:S01]  /*02e0*/  LDS.128 R12, [UR5] ;  /* 0x00000005ff0c7984 */ /* 0x001ea20008000c00 */
[----:B------:R-:W-:-:S03]  /*02f0*/  IMAD.WIDE R22, R4, 0x4, R28 ;  /* 0x0000000404167825 */ /* 0x000fc600078e021c */
[----:B------:R-:W5:Y:S01]  /*0300*/  LDG.E R28, desc[UR6][R28.64] ;  /* 0x000000061c1c7981 */ /* 0x000f62000c1e1900 */
[----:B------:R-:W-:-:S03]  /*0310*/  IMAD.WIDE R32, R4, 0x4, R22 ;  /* 0x0000000404207825 */ /* 0x000fc600078e0216 */
[----:B------:R-:W5:Y:S04]  /*0320*/  LDG.E R25, desc[UR6][R22.64] ;  /* 0x0000000616197981 */ /* 0x000f68000c1e1900 */
[----:B------:R0:W5:Y:S01]  /*0330*/  LDG.E R26, desc[UR6][R32.64] ;  /* 0x00000006201a7981 */ /* 0x000162000c1e1900 */
[----:B------:R-:W-:-:S05]  /*0340*/  IMAD.WIDE R34, R4, 0x4, R32 ;  /* 0x0000000404227825 */ /* 0x000fca00078e0220 */
[----:B------:R0:W5:Y:S01]  /*0350*/  LDG.E R23, desc[UR6][R34.64] ;  /* 0x0000000622177981 */ /* 0x000162000c1e1900 */
[----:B------:R-:W-:-:S05]  /*0360*/  IMAD.WIDE R36, R4, 0x4, R34 ;  /* 0x0000000404247825 */ /* 0x000fca00078e0222 */
[----:B------:R0:W5:Y:S01]  /*0370*/  LDG.E R24, desc[UR6][R36.64] ;  /* 0x0000000624187981 */ /* 0x000162000c1e1900 */
[----:B-1----:R-:W-:-:S05]  /*0380*/  IMAD.WIDE R30, R4, 0x4, R36 ;  /* 0x00000004041e7825 */ /* 0x002fca00078e0224 */
[----:B------:R1:W5:Y:S01]  /*0390*/  LDG.E R17, desc[UR6][R30.64] ;  /* 0x000000061e117981 */ /* 0x000362000c1e1900 */
[----:B0-----:R-:W-:-:S04]  /*03a0*/  IMAD.WIDE R32, R4, 0x4, R30 ;  /* 0x0000000404207825 */ /* 0x001fc800078e021e */
[----:B------:R-:W-:-:S05]  /*03b0*/  IMAD.WIDE R34, R4, 0x4, R32 ;  /* 0x0000000404227825 */ /* 0x000fca00078e0220 */
[----:B------:R-:W5:Y:S01]  /*03c0*/  LDG.E R19, desc[UR6][R34.64] ;  /* 0x0000000622137981 */ /* 0x000f62000c1e1900 */
[----:B------:R-:W-:-:S05]  /*03d0*/  IMAD.WIDE R36, R4, 0x4, R34 ;  /* 0x0000000404247825 */ /* 0x000fca00078e0222 */
[----:B------:R-:W5:Y:S01]  /*03e0*/  LDG.E R22, desc[UR6][R36.64] ;  /* 0x0000000624167981 */ /* 0x000f62000c1e1900 */
[----:B-1----:R-:W-:-:S04]  /*03f0*/  IMAD.WIDE R30, R4, 0x4, R36 ;  /* 0x00000004041e7825 */ /* 0x002fc800078e0224 */
[----:B--2---:R-:W-:-:S04]  /*0400*/  FFMA R11, R10, R12, R11 ;  /* 0x0000000c0a0b7223 */ /* 0x004fc8000000000b */
[----:B---3--:R-:W-:-:S04]  /*0410*/  FFMA R8, R8, R13, R11 ;  /* 0x0000000d08087223 */ /* 0x008fc8000000000b */
[----:B----4-:R-:W-:Y:S02]  /*0420*/  FFMA R13, R9, R14, R8 ;  /* 0x0000000e090d7223 */ /* 0x010fe40000000008 */
[----:B------:R-:W0:Y:S02]  /*0430*/  LDS.128 R8, [UR5+0x10] ;  /* 0x00001005ff087984 */ /* 0x000e240008000c00 */
[----:B-----5:R-:W-:Y:S02]  /*0440*/  FFMA R12, R20, R15, R13 ;  /* 0x0000000f140c7223 */ /* 0x020fe4000000000d */
[----:B------:R1:W2:Y:S02]  /*0450*/  LDG.E R20, desc[UR6][R32.64] ;  /* 0x0000000620147981 */ /* 0x0002a4000c1e1900 */
[----:B-1----:R-:W-:-:S04]  /*0460*/  IMAD.WIDE R32, R4, 0x4, R30 ;  /* 0x0000000404207825 */ /* 0x002fc800078e021e */
[----:B------:R-:W-:-:S04]  /*0470*/  IMAD.WIDE R34, R4, 0x4, R32 ;  /* 0x0000000404227825 */ /* 0x000fc800078e0220 */
[----:B0-----:R-:W-:Y:S02]  /*0480*/  FFMA R13, R21, R8, R12 ;  /* 0x00000008150d7223 */ /* 0x001fe4000000000c */
[----:B------:R0:W3:Y:S02]  /*0490*/  LDG.E R21, desc[UR6][R30.64] ;  /* 0x000000061e157981 */ /* 0x0000e4000c1e1900 */
[----:B------:R-:W-:Y:S01]  /*04a0*/  FFMA R18, R18, R9, R13 ;  /* 0x0000000912127223 */ /* 0x000fe2000000000d */
[----:B------:R-:W-:Y:S01]  /*04b0*/  IMAD.WIDE R8, R4, 0x4, R34 ;  /* 0x0000000404087825 */ /* 0x000fe200078e0222 */
[----:B------:R-:W1:Y:S03]  /*04c0*/  LDS.128 R12, [UR5+0x20] ;  /* 0x00002005ff0c7984 */ /* 0x000e660008000c00 */
[----:B------:R-:W-:Y:S02]  /*04d0*/  FFMA R5, R5, R10, R18 ;  /* 0x0000000a05057223 */ /* 0x000fe40000000012 */
[----:B------:R-:W4:Y:S02]  /*04e0*/  LDG.E R18, desc[UR6][R8.64] ;  /* 0x0000000608127981 */ /* 0x000f24000c1e1900 */
[----:B------:R-:W-:-:S02]  /*04f0*/  FFMA R10, R16, R11, R5 ;  /* 0x0000000b100a7223 */ /* 0x000fc40000000005 */
[----:B------:R5:W4:Y:S04]  /*0500*/  LDG.E R16, desc[UR6][R32.64] ;  /* 0x0000000620107981 */ /* 0x000b28000c1e1900 */
[----:B------:R-:W4:Y:S01]  /*0510*/  LDG.E R5, desc[UR6][R34.64] ;  /* 0x0000000622057981 */ /* 0x000f22000c1e1900 */
[----:B-1----:R-:W-:Y:S01]  /*0520*/  FFMA R27, R27, R12, R10 ;  /* 0x0000000c1b1b7223 */ /* 0x002fe2000000000a */
[----:B------:R-:W-:-:S04]  /*0530*/  IMAD.WIDE R10, R4, 0x4, R8 ;  /* 0x00000004040a7825 */ /* 0x000fc800078e0208 */
[----:B------:R-:W-:Y:S01]  /*0540*/  FFMA R28, R28, R13, R27 ;  /* 0x0000000d1c1c7223 */ /* 0x000fe2000000001b */
[----:B------:R1:W4:Y:S01]  /*0550*/  LDG.E R29, desc[UR6][R10.64] ;  /* 0x000000060a1d7981 */ /* 0x000322000c1e1900 */
[----:B0-----:R-:W-:-:S04]  /*0560*/  IMAD.WIDE R30, R4, 0x4, R10 ;  /* 0x00000004041e7825 */ /* 0x001fc800078e020a */
[----:B------:R-:W-:Y:S02]  /*0570*/  FFMA R25, R25, R14, R28 ;  /* 0x0000000e19197223 */ /* 0x000fe4000000001c */
[----:B------:R0:W4:Y:S02]  /*0580*/  LDG.E R28, desc[UR6][R30.64] ;  /* 0x000000061e1c7981 */ /* 0x000124000c1e1900 */
[----:B------:R-:W-:Y:S02]  /*0590*/  FFMA R26, R26, R15, R25 ;  /* 0x0000000f1a1a7223 */ /* 0x000fe40000000019 */
[----:B------:R-:W0:Y:S01]  /*05a0*/  LDS.128 R12, [UR5+0x30] ;  /* 0x00003005ff0c7984 */ /* 0x000e220008000c00 */
[----:B-----5:R-:W-:-:S03]  /*05b0*/  IMAD.WIDE R32, R4, 0x4, R30 ;  /* 0x0000000404207825 */ /* 0x020fc600078e021e */
[----:B-1----:R-:W1:Y:S01]  /*05c0*/  LDS.128 R8, [UR5+0x40] ;  /* 0x00004005ff087984 */ /* 0x002e620008000c00 */
[----:B0-----:R-:W-:-:S03]  /*05d0*/  IMAD.WIDE R30, R4, 0x4, R32 ;  /* 0x00000004041e7825 */ /* 0x001fc600078e0220 */
[----:B------:R0:W5:Y:S01]  /*05e0*/  LDG.E R27, desc[UR6][R32.64] ;  /* 0x00000006201b7981 */ /* 0x000162000c1e1900 */
[----:B------:R-:W-:-:S03]  /*05f0*/  FFMA R23, R23, R12, R26 ;  /* 0x0000000c17177223 */ /* 0x000fc6000000001a */
[----:B------:R1:W5:Y:S01]  /*0600*/  LDG.E R26, desc[UR6][R30.64] ;  /* 0x000000061e1a7981 */ /* 0x000362000c1e1900 */
[----:B------:R-:W-:Y:S01]  /*0610*/  FFMA R24, R24, R13, R23 ;  /* 0x0000000d18187223 */ /* 0x000fe20000000017 */
[----:B------:R-:W-:-:S05]  /*0620*/  IMAD.WIDE R12, R4, 0x4, R30 ;  /* 0x00000004040c7825 */ /* 0x000fca00078e021e */
[----:B------:R-:W5:Y:S01]  /*0630*/  LDG.E R23, desc[UR6][R12.64] ;  /* 0x000000060c177981 */ /* 0x000f62000c1e1900 */
[----:B------:R-:W-:-:S04]  /*0640*/  IMAD.WIDE R34, R4, 0x4, R12 ;  /* 0x0000000404227825 */ /* 0x000fc800078e020c */
[----:B------:R-:W-:Y:S02]  /*0650*/  FFMA R17, R17, R14, R24 ;  /* 0x0000000e11117223 */ /* 0x000fe40000000018 */
[----:B------:R1:W5:Y:S01]  /*0660*/  LDG.E R24, desc[UR6][R34.64] ;  /* 0x0000000622187981 */ /* 0x000362000c1e1900 */
[----:B------:R-:W-:-:S04]  /*0670*/  IMAD.WIDE R36, R4, 0x4, R34 ;  /* 0x0000000404247825 */ /* 0x000fc800078e0222 */
[----:B0-----:R-:W-:-:S04]  /*0680*/  IMAD.WIDE R32, R4, 0x4, R36 ;  /* 0x0000000404207825 */ /* 0x001fc800078e0224 */
[----:B-1----:R-:W-:-:S04]  /*0690*/  IMAD.WIDE R30, R4, 0x4, R32 ;  /* 0x00000004041e7825 */ /* 0x002fc800078e0220 */
[----:B------:R-:W-:-:S04]  /*06a0*/  IMAD.WIDE R34, R4, 0x4, R30 ;  /* 0x0000000404227825 */ /* 0x000fc800078e021e */
[----:B--2---:R-:W-:Y:S02]  /*06b0*/  FFMA R20, R20, R15, R17 ;  /* 0x0000000f14147223 */ /* 0x004fe40000000011 */
[----:B------:R-:W0:Y:S02]  /*06c0*/  LDS.128 R12, [UR5+0x50] ;  /* 0x00005005ff0c7984 */ /* 0x000e240008000c00 */
[----:B------:R-:W-:Y:S02]  /*06d0*/  FFMA R19, R19, R8, R20 ;  /* 0x0000000813137223 */ /* 0x000fe40000000014 */
[----:B------:R1:W2:Y:S04]  /*06e0*/  LDG.E R17, desc[UR6][R36.64] ;  /* 0x0000000624117981 */ /* 0x0002a8000c1e1900 */
[----:B------:R1:W2:Y:S01]  /*06f0*/  LDG.E R20, desc[UR6][R32.64] ;  /* 0x0000000620147981 */ /* 0x0002a2000c1e1900 */
[----:B------:R-:W-:-:S03]  /*0700*/  FFMA R22, R22, R9, R19 ;  /* 0x0000000916167223 */ /* 0x000fc60000000013 */
[----:B------:R3:W2:Y:S01]  /*0710*/  LDG.E R19, desc[UR6][R30.64] ;  /* 0x000000061e137981 */ /* 0x0006a2000c1e1900 */
[----:B-1----:R-:W-:-:S04]  /*0720*/  IMAD.WIDE R36, R4, 0x4, R34 ;  /* 0x0000000404247825 */ /* 0x002fc800078e0222 */
[----:B------:R-:W-:-:S04]  /*0730*/  IMAD.WIDE R32, R4, 0x4, R36 ;  /* 0x0000000404207825 */ /* 0x000fc800078e0224 */
[----:B---3--:R-:W-:Y:S01]  /*0740*/  FFMA R21, R21, R10, R22 ;  /* 0x0000000a15157223 */ /* 0x008fe20000000016 */
[----:B------:R-:W-:Y:S01]  /*0750*/  IMAD.WIDE R30, R4, 0x4, R32 ;  /* 0x00000004041e7825 */ /* 0x000fe200078e0220 */
[----:B------:R-:W3:Y:S03]  /*0760*/  LDG.E R22, desc[UR6][R32.64] ;  /* 0x0000000620167981 */ /* 0x000ee6000c1e1900 */
[----:B----4-:R-:W-:Y:S02]  /*0770*/  FFMA R8, R16, R11, R21 ;  /* 0x0000000b10087223 */ /* 0x010fe40000000015 */
[----:B------:R-:W4:Y:S04]  /*0780*/  LDG.E R16, desc[UR6][R34.64] ;  /* 0x0000000622107981 */ /* 0x000f28000c1e1900 */
[----:B------:R1:W3:Y:S01]  /*0790*/  LDG.E R21, desc[UR6][R36.64] ;  /* 0x0000000624157981 */ /* 0x0002e2000c1e1900 */
[----:B0-----:R-:W-:-:S03]  /*07a0*/  FFMA R9, R5, R12, R8 ;  /* 0x0000000c05097223 */ /* 0x001fc60000000008 */
[----:B------:R-:W3:Y:S01]  /*07b0*/  LDG.E R5, desc[UR6][R30.64] ;  /* 0x000000061e057981 */ /* 0x000ee2000c1e1900 */
[----:B------:R-:W-:-:S04]  /*07c0*/  IMAD.WIDE R10, R4, 0x4, R30 ;  /* 0x00000004040a7825 */ /* 0x000fc800078e021e */
[----:B------:R-:W-:Y:S02]  /*07d0*/  FFMA R12, R18, R13, R9 ;  /* 0x0000000d120c7223 */ /* 0x000fe40000000009 */
[----:B------:R-:W3:Y:S02]  /*07e0*/  LDG.E R18, desc[UR6][R10.64] ;  /* 0x000000060a127981 */ /* 0x000ee4000c1e1900 */
[----:B------:R-:W-:-:S04]  /*07f0*/  FFMA R29, R29, R14, R12 ;  /* 0x0000000e1d1d7223 */ /* 0x000fc8000000000c */
[----:B------:R-:W-:Y:S02]  /*0800*/  FFMA R28, R28, R15, R29 ;  /* 0x0000000f1c1c7223 */ /* 0x000fe4000000001d */
[----:B------:R-:W5:Y:S01]  /*0810*/  LDS.128 R12, [UR5+0x60] ;  /* 0x00006005ff0c7984 */ /* 0x000f620008000c00 */
[----:B------:R-:W-:-:S05]  /*0820*/  IMAD.WIDE R8, R4, 0x4, R10 ;  /* 0x0000000404087825 */ /* 0x000fca00078e020a */
[----:B------:R0:W3:Y:S01]  /*0830*/  LDG.E R25, desc[UR6][R8.64] ;  /* 0x0000000608197981 */ /* 0x0000e2000c1e1900 */
[----:B-1----:R-:W-:-:S04]  /*0840*/  IMAD.WIDE R36, R4, 0x4, R8 ;  /* 0x0000000404247825 */ /* 0x002fc800078e0208 */
[C---:B------:R-:W-:Y:S01]  /*0850*/  IMAD.WIDE R32, R4.reuse, 0x4, R36 ;  /* 0x0000000404207825 */ /* 0x040fe200078e0224 */
[----:B0-----:R-:W2:Y:S03]  /*0860*/  LDS.128 R8, [UR5+0x70] ;  /* 0x00007005ff087984 */ /* 0x001ea60008000c00 */
[----:B------:R-:W-:-:S04]  /*0870*/  IMAD.WIDE R34, R4, 0x4, R32 ;  /* 0x0000000404227825 */ /* 0x000fc800078e0220 */
[----:B-----5:R-:W-:Y:S02]  /*0880*/  FFMA R27, R27, R12, R28 ;  /* 0x0000000c1b1b7223 */ /* 0x020fe4000000001c */
[----:B------:R-:W5:Y:S02]  /*0890*/  LDG.E R28, desc[UR6][R36.64] ;  /* 0x00000006241c7981 */ /* 0x000f64000c1e1900 */
[----:B------:R-:W-:Y:S02]  /*08a0*/  FFMA R26, R26, R13, R27 ;  /* 0x0000000d1a1a7223 */ /* 0x000fe4000000001b */
[----:B------:R-:W5:Y:S02]  /*08b0*/  LDG.E R27, desc[UR6][R32.64] ;  /* 0x00000006201b7981 */ /* 0x000f64000c1e1900 */
[----:B------:R-:W-:Y:S02]  /*08c0*/  FFMA R23, R23, R14, R26 ;  /* 0x0000000e17177223 */ /* 0x000fe4000000001a */
[----:B------:R-:W5:Y:S02]  /*08d0*/  LDG.E R26, desc[UR6][R34.64] ;  /* 0x00000006221a7981 */ /* 0x000f64000c1e1900 */
[----:B------:R-:W-:-:S02]  /*08e0*/  FFMA R24, R24, R15, R23 ;  /* 0x0000000f18187223 */ /* 0x000fc40000000017 */
[----:B------:R-:W3:Y:S01]  /*08f0*/  LDS.128 R12, [UR5+0x80] ;  /* 0x00008005ff0c7984 */ /* 0x000ee20008000c00 */
[----:B------:R-:W-:-:S05]  /*0900*/  IMAD.WIDE R30, R4, 0x4, R34 ;  /* 0x00000004041e7825 */ /* 0x000fca00078e0222 */
[----:B------:R0:W5:Y:S02]  /*0910*/  LDG.E R23, desc[UR6][R30.64] ;  /* 0x000000061e177981 */ /* 0x000164000c1e1900 */
[----:B0-----:R-:W-:-:S04]  /*0920*/  IMAD.WIDE R30, R4, 0x4, R30 ;  /* 0x00000004041e7825 */ /* 0x001fc800078e021e */
[----:B------:R-:W-:-:S04]  /*0930*/  IMAD.WIDE R36, R4, 0x4, R30 ;  /* 0x0000000404247825 */ /* 0x000fc800078e021e */
[----:B--2---:R-:W-:Y:S02]  /*0940*/  FFMA R17, R17, R8, R24 ;  /* 0x0000000811117223 */ /* 0x004fe40000000018 */
[----:B------:R0:W2:Y:S02]  /*0950*/  LDG.E R24, desc[UR6][R30.64] ;  /* 0x000000061e187981 */ /* 0x0000a4000c1e1900 */
[----:B------:R-:W-:Y:S01]  /*0960*/  FFMA R20, R20, R9, R17 ;  /* 0x0000000914147223 */ /* 0x000fe20000000011 */
[----:B------:R-:W-:-:S04]  /*0970*/  IMAD.WIDE R8, R4, 0x4, R36 ;  /* 0x0000000404087825 */ /* 0x000fc800078e0224 */
[----:B------:R-:W-:Y:S02]  /*0980*/  FFMA R17, R19, R10, R20 ;  /* 0x0000000a13117223 */ /* 0x000fe40000000014 */
[----:B------:R-:W2:Y:S01]  /*0990*/  LDG.E R19, desc[UR6][R36.64] ;  /* 0x0000000624137981 */ /* 0x000ea2000c1e1900 */
[----:B------:R-:W-:-:S03]  /*09a0*/  IMAD.WIDE R34, R4, 0x4, R8 ;  /* 0x0000000404227825 */ /* 0x000fc600078e0208 */
[----:B------:R1:W2:Y:S01]  /*09b0*/  LDG.E R20, desc[UR6][R8.64] ;  /* 0x0000000608147981 */ /* 0x0002a2000c1e1900 */
[----:B------:R-:W-:-:S04]  /*09c0*/  IMAD.WIDE R32, R4, 0x4, R34 ;  /* 0x0000000404207825 */ /* 0x000fc800078e0222 */
[----:B0-----:R-:W-:-:S04]  /*09d0*/  IMAD.WIDE R30, R4, 0x4, R32 ;  /* 0x00000004041e7825 */ /* 0x001fc800078e0220 */
[----:B----4-:R-:W-:Y:S02]  /*09e0*/  FFMA R16, R16, R11, R17 ;  /* 0x0000000b10107223 */ /* 0x010fe40000000011 */
[----:B------:R-:W4:Y:S02]  /*09f0*/  LDG.E R17, desc[UR6][R34.64] ;  /* 0x0000000622117981 */ /* 0x000f24000c1e1900 */
[----:B---3--:R-:W-:Y:S02]  /*0a00*/  FFMA R21, R21, R12, R16 ;  /* 0x0000000c15157223 */ /* 0x008fe40000000010 */
[----:B------:R-:W3:Y:S02]  /*0a10*/  LDG.E R16, desc[UR6][R32.64] ;  /* 0x0000000620107981 */ /* 0x000ee4000c1e1900 */
[----:B------:R-:W-:Y:S02]  /*0a20*/  FFMA R22, R22, R13, R21 ;  /* 0x0000000d16167223 */ /* 0x000fe40000000015 */
[----:B-1----:R-:W0:Y:S02]  /*0a30*/  LDS.128 R8, [UR5+0x90] ;  /* 0x00009005ff087984 */ /* 0x002e240008000c00 */
[----:B------:R-:W-:-:S02]  /*0a40*/  FFMA R13, R5, R14, R22 ;  /* 0x0000000e050d7223 */ /* 0x000fc40000000016 */
[----:B------:R1:W3:Y:S02]  /*0a50*/  LDG.E R5, desc[UR6][R30.64] ;  /* 0x000000061e057981 */ /* 0x0002e4000c1e1900 */
[----:B------:R-:W-:Y:S01]  /*0a60*/  FFMA R12, R18, R15, R13 ;  /* 0x0000000f120c7223 */ /* 0x000fe2000000000d */
[----:B-1----:R-:W-:-:S05]  /*0a70*/  IMAD.WIDE R30, R4, 0x4, R30 ;  /* 0x00000004041e7825 */ /* 0x002fca00078e021e */
[----:B------:R1:W3:Y:S01]  /*0a80*/  LDG.E R18, desc[UR6][R30.64] ;  /* 0x000000061e127981 */ /* 0x0002e2000c1e1900 */
[----:B------:R-:W-:-:S05]  /*0a90*/  IMAD.WIDE R36, R4, 0x4, R30 ;  /* 0x0000000404247825 */ /* 0x000fca00078e021e */
[----:B------:R-:W3:Y:S01]  /*0aa0*/  LDG.E R21, desc[UR6][R36.64] ;  /* 0x0000000624157981 */ /* 0x000ee2000c1e1900 */
[----:B------:R-:W-:-:S05]  /*0ab0*/  IMAD.WIDE R32, R4, 0x4, R36 ;  /* 0x0000000404207825 */ /* 0x000fca00078e0224 */
[----:B------:R-:W3:Y:S01]  /*0ac0*/  LDG.E R22, desc[UR6][R32.64] ;  /* 0x0000000620167981 */ /* 0x000ee2000c1e1900 */
[----:B------:R-:W-:-:S04]  /*0ad0*/  IMAD.WIDE R34, R4, 0x4, R32 ;  /* 0x0000000404227825 */ /* 0x000fc800078e0220 */
[----:B0-----:R-:W-:Y:S01]  /*0ae0*/  FFMA R25, R25, R8, R12 ;  /* 0x0000000819197223 */ /* 0x001fe2000000000c */
[----:B-1----:R-:W-:Y:S01]  /*0af0*/  IMAD.WIDE R30, R4, 0x4, R34 ;  /* 0x00000004041e7825 */ /* 0x002fe200078e0222 */
[----:B------:R-:W0:Y:S03]  /*0b00*/  LDS.128 R12, [UR5+0xa0] ;  /* 0x0000a005ff0c7984 */ /* 0x000e260008000c00 */
[----:B-----5:R-:W-:-:S04]  /*0b10*/  FFMA R28, R28, R9, R25 ;  /* 0x000000091c1c7223 */ /* 0x020fc80000000019 */
[----:B------:R-:W-:Y:S02]  /*0b20*/  FFMA R9, R27, R10, R28 ;  /* 0x0000000a1b097223 */ /* 0x000fe4000000001c */
[----:B------:R-:W5:Y:S04]  /*0b30*/  LDG.E R27, desc[UR6][R34.64] ;  /* 0x00000006221b7981 */ /* 0x000f68000c1e1900 */
[----:B------:R1:W5:Y:S01]  /*0b40*/  LDG.E R28, desc[UR6][R30.64] ;  /* 0x000000061e1c7981 */ /* 0x000362000c1e1900 */
[----:B------:R-:W-:-:S03]  /*0b50*/  FFMA R26, R26, R11, R9 ;  /* 0x0000000b1a1a7223 */ /* 0x000fc60000000009 */
[----:B------:R-:W4:Y:S01]  /*0b60*/  LDS.128 R8, [UR5+0xb0] ;  /* 0x0000b005ff087984 */ /* 0x000f220008000c00 */
[----:B-1----:R-:W-:-:S04]  /*0b70*/  IMAD.WIDE R30, R4, 0x4, R30 ;  /* 0x00000004041e7825 */ /* 0x002fc800078e021e */
[----:B0-----:R-:W-:Y:S01]  /*0b80*/  FFMA R23, R23, R12, R26 ;  /* 0x0000000c17177223 */ /* 0x001fe2000000001a */
[----:B------:R0:W5:Y:S01]  /*0b90*/  LDG.E R25, desc[UR6][R30.64] ;  /* 0x000000061e197981 */ /* 0x000162000c1e1900 */
[----:B------:R-:W-:-:S05]  /*0ba0*/  IMAD.WIDE R36, R4, 0x4, R30 ;  /* 0x0000000404247825 */ /* 0x000fca00078e021e */
[----:B------:R1:W5:Y:S01]  /*0bb0*/  LDG.E R26, desc[UR6][R36.64] ;  /* 0x00000006241a7981 */ /* 0x000362000c1e1900 */
[----:B------:R-:W-:-:S04]  /*0bc0*/  IMAD.WIDE R34, R4, 0x4, R36 ;  /* 0x0000000404227825 */ /* 0x000fc800078e0224 */
[----:B------:R-:W-:-:S04]  /*0bd0*/  IMAD.WIDE R32, R4, 0x4, R34 ;  /* 0x0000000404207825 */ /* 0x000fc800078e0222 */
[----:B0-----:R-:W-:-:S04]  /*0be0*/  IMAD.WIDE R30, R4, 0x4, R32 ;  /* 0x00000004041e7825 */ /* 0x001fc800078e0220 */
[----:B--2---:R-:W-:-:S04]  /*0bf0*/  FFMA R24, R24, R13, R23 ;  /* 0x0000000d18187223 */ /* 0x004fc80000000017 */
[----:B------:R-:W-:Y:S02]  /*0c00*/  FFMA R19, R19, R14, R24 ;  /* 0x0000000e13137223 */ /* 0x000fe40000000018 */
[----:B------:R-:W2:Y:S02]  /*0c10*/  LDG.E R24, desc[UR6][R32.64] ;  /* 0x0000000620187981 */ /* 0x000ea4000c1e1900 */
[----:B------:R-:W-:Y:S02]  /*0c20*/  FFMA R20, R20, R15, R19 ;  /* 0x0000000f14147223 */ /* 0x000fe40000000013 */
[----:B------:R0:W2:Y:S04]  /*0c30*/  LDG.E R19, desc[UR6][R34.64] ;  /* 0x0000000622137981 */ /* 0x0000a8000c1e1900 */
[----:B------:R-:W0:Y:S01]  /*0c40*/  LDS.128 R12, [UR5+0xc0] ;  /* 0x0000c005ff0c7984 */ /* 0x000e220008000c00 */
[----:B----4-:R-:W-:-:S04]  /*0c50*/  FFMA R17, R17, R8, R20 ;  /* 0x0000000811117223 */ /* 0x010fc80000000014 */
[----:B---3--:R-:W-:-:S04]  /*0c60*/  FFMA R16, R16, R9, R17 ;  /* 0x0000000910107223 */ /* 0x008fc80000000011 */
[----:B------:R-:W-:Y:S01]  /*0c70*/  FFMA R5, R5, R10, R16 ;  /* 0x0000000a05057223 */ /* 0x000fe20000000010 */
[----:B------:R-:W-:-:S04]  /*0c80*/  IMAD.WIDE R16, R4, 0x4, R30 ;  /* 0x0000000404107825 */ /* 0x000fc800078e021e */
[C---:B------:R-:W-:Y:S02]  /*0c90*/  IMAD.WIDE R8, R4.reuse, 0x4, R16 ;  /* 0x0000000404087825 */ /* 0x040fe400078e0210 */
[----:B------:R-:W3:Y:S02]  /*0ca0*/  LDG.E R16, desc[UR6][R16.64] ;  /* 0x0000000610107981 */ /* 0x000ee4000c1e1900 */
[----:B-1----:R-:W-:-:S04]  /*0cb0*/  IMAD.WIDE R36, R4, 0x4, R8 ;  /* 0x0000000404247825 */ /* 0x002fc800078e0208 */
[----:B------:R-:W-:Y:S02]  /*0cc0*/  FFMA R18, R18, R11, R5 ;  /* 0x0000000b12127223 */ /* 0x000fe40000000005 */
[----:B------:R-:W4:Y:S01]  /*0cd0*/  LDG.E R5, desc[UR6][R30.64] ;  /* 0x000000061e057981 */ /* 0x000f22000c1e1900 */
[----:B------:R-:W-:-:S03]  /*0ce0*/  IMAD.WIDE R10, R4, 0x4, R36 ;  /* 0x00000004040a7825 */ /* 0x000fc600078e0224 */
[----:B------:R1:W3:Y:S01]  /*0cf0*/  LDG.E R17, desc[UR6][R8.64] ;  /* 0x0000000608117981 */ /* 0x0002e2000c1e1900 */
[----:B0-----:R-:W-:-:S05]  /*0d00*/  IMAD.WIDE R34, R4, 0x4, R10 ;  /* 0x0000000404227825 */ /* 0x001fca00078e020a */
[----:B------:R-:W3:Y:S01]  /*0d10*/  LDG.E R20, desc[UR6][R34.64] ;  /* 0x0000000622147981 */ /* 0x000ee2000c1e1900 */
[----:B-1----:R-:W-:-:S03]  /*0d20*/  FFMA R9, R21, R12, R18 ;  /* 0x0000000c15097223 */ /* 0x002fc60000000012 */
[----:B------:R-:W3:Y:S01]  /*0d30*/  LDG.E R18, desc[UR6][R36.64] ;  /* 0x0000000624127981 */ /* 0x000ee2000c1e1900 */
[----:B------:R-:W-:-:S03]  /*0d40*/  IMAD.WIDE R32, R4, 0x4, R34 ;  /* 0x0000000404207825 */ /* 0x000fc600078e0222 */
[----:B------:R0:W3:Y:S01]  /*0d50*/  LDG.E R21, desc[UR6][R10.64] ;  /* 0x000000060a157981 */ /* 0x0000e2000c1e1900 */
[----:B------:R-:W-:-:S03]  /*0d60*/  IMAD.WIDE R30, R4, 0x4, R32 ;  /* 0x00000004041e7825 */ /* 0x000fc600078e0220 */
[----:B------:R-:W3:Y:S01]  /*0d70*/  LDG.E R23, desc[UR6][R32.64] ;  /* 0x0000000620177981 */ /* 0x000ee2000c1e1900 */
[----:B------:R-:W-:-:S03]  /*0d80*/  FFMA R12, R22, R13, R9 ;  /* 0x0000000d160c7223 */ /* 0x000fc60000000009 */
[----:B------:R1:W3:Y:S04]  /*0d90*/  LDG.E R22, desc[UR6][R30.64] ;  /* 0x000000061e167981 */ /* 0x0002e8000c1e1900 */
[----:B0-----:R-:W-:Y:S01]  /*0da0*/  LDS.128 R8, [UR5+0xe0] ;  /* 0x0000e005ff087984 */ /* 0x001fe20008000c00 */
[----:B-----5:R-:W-:-:S04]  /*0db0*/  FFMA R27, R27, R14, R12 ;  /* 0x0000000e1b1b7223 */ /* 0x020fc8000000000c */
[----:B------:R-:W-:Y:S02]  /*0dc0*/  FFMA R28, R28, R15, R27 ;  /* 0x0000000f1c1c7223 */ /* 0x000fe4000000001b */
[----:B------:R-:W0:Y:S02]  /*0dd0*/  LDS.128 R12, [UR5+0xd0] ;  /* 0x0000d005ff0c7984 */ /* 0x000e240008000c00 */
[----:B0-----:R-:W-:-:S04]  /*0de0*/  FFMA R25, R25, R12, R28 ;  /* 0x0000000c19197223 */ /* 0x001fc8000000001c */
[----:B------:R-:W-:Y:S01]  /*0df0*/  FFMA R26, R26, R13, R25 ;  /* 0x0000000d1a1a7223 */ /* 0x000fe20000000019 */
[----:B------:R-:W-:-:S04]  /*0e00*/  UIADD3 UR4, UPT, UPT, UR4, 0x40, URZ ;  /* 0x0000004004047890 */ /* 0x000fc8000fffe0ff */
[----:B------:R-:W-:Y:S01]  /*0e10*/  UISETP.GE.AND UP0, UPT, UR4, UR8, UPT ;  /* 0x000000080400728c */ /* 0x000fe2000bf06270 */
[----:B------:R-:W-:Y:S01]  /*0e20*/  IADD3 R2, P0, PT, R2, 0x100, RZ ;  /* 0x0000010002027810 */ /* 0x000fe20007f1e0ff */
[----:B-1----:R-:W-:-:S03]  /*0e30*/  IMAD.WIDE R30, R4, 0x4, R30 ;  /* 0x00000004041e7825 */ /* 0x002fc600078e021e */
[----:B------:R-:W-:Y:S01]  /*0e40*/  IADD3.X R3, PT, PT, RZ, R3, RZ, P0, !PT ;  /* 0x00000003ff037210 */ /* 0x000fe200007fe4ff */
[----:B--2---:R-:W-:-:S04]  /*0e50*/  FFMA R19, R19, R14, R26 ;  /* 0x0000000e13137223 */ /* 0x004fc8000000001a */
[----:B------:R-:W-:Y:S02]  /*0e60*/  FFMA R24, R24, R15, R19 ;  /* 0x0000000f18187223 */ /* 0x000fe40000000013 */
[----:B------:R-:W0:Y:S02]  /*0e70*/  LDS.128 R12, [UR5+0xf0] ;  /* 0x0000f005ff0c7984 */ /* 0x000e240008000c00 */
[----:B----4-:R-:W-:-:S04]  /*0e80*/  FFMA R5, R5, R8, R24 ;  /* 0x0000000805057223 */ /* 0x010fc80000000018 */
[----:B---3--:R-:W-:-:S04]  /*0e90*/  FFMA R16, R16, R9, R5 ;  /* 0x0000000910107223 */ /* 0x008fc80000000005 */
[----:B------:R-:W-:-:S04]  /*0ea0*/  FFMA R17, R17, R10, R16 ;  /* 0x0000000a11117223 */ /* 0x000fc80000000010 */
[----:B------:R-:W-:-:S04]  /*0eb0*/  FFMA R18, R18, R11, R17 ;  /* 0x0000000b12127223 */ /* 0x000fc80000000011 */
[----:B0-----:R-:W-:-:S04]  /*0ec0*/  FFMA R21, R21, R12, R18 ;  /* 0x0000000c15157223 */ /* 0x001fc80000000012 */
[----:B------:R-:W-:-:S04]  /*0ed0*/  FFMA R20, R20, R13, R21 ;  /* 0x0000000d14147223 */ /* 0x000fc80000000015 */
[----:B------:R-:W-:-:S04]  /*0ee0*/  FFMA R23, R23, R14, R20 ;  /* 0x0000000e17177223 */ /* 0x000fc80000000014 */
[----:B------:R-:W-:Y:S01]  /*0ef0*/  FFMA R11, R22, R15, R23 ;  /* 0x0000000f160b7223 */ /* 0x000fe20000000017 */
[----:B------:R-:W-:Y:S06]  /*0f00*/  BAR.SYNC.DEFER_BLOCKING 0x0 ;  /* 0x0000000000007b1d */ /* 0x000fec0000010000 */
[----:B------:R-:W-:Y:S05]  /*0f10*/  BRA.U !UP0, `(.L_x_1) ;  /* 0xfffffff108987547 */ /* 0x000fea000b83ffff */
.L_x_0:
[----:B------:R-:W-:Y:S01]  /*0f20*/  STG.E desc[UR6][R6.64], R11 ;  /* 0x0000000b06007986 */ /* 0x000fe2000c101906 */
[----:B------:R-:W-:Y:S05]  /*0f30*/  EXIT ;  /* 0x000000000000794d */ /* 0x000fea0003800000 */
.L_x_2:
[----:B------:R-:W-:-:S00]  /*0f40*/  BRA `(.L_x_2) ;  /* 0xfffffffc00fc7947 */ /* 0x000fc0000383ffff */
[----:B------:R-:W-:-:S00]  /*0f50*/  NOP ;  /* 0x0000000000007918 */ /* 0x000fc00000000000 */
        /* <DEDUP_REMOVED lines=10> */
.L_x_3:


//--------------------- .nv.shared._Z12k_mv_productiiPKfS0_Pf --------------------------
	.section	.nv.shared._Z12k_mv_productiiPKfS0_Pf,"aw",@nobits
	.sectionflags	@""
	.align	4
.nv.shared._Z12k_mv_productiiPKfS0_Pf:
	.zero		1280


//--------------------- .nv.shared.reserved.0     --------------------------
	.section	.nv.shared.reserved.0,"aw",@nobits
	.weak		__nv_reservedSMEM_offset_0_alias
	.size		__nv_reservedSMEM_offset_0_alias, 0, 64
	.other		__nv_reservedSMEM_offset_0_alias,@"STO_CUDA_RESERVED_SHARED STV_DEFAULT"
__nv_reservedSMEM_offset_0_alias:
	.zero		0
	.zero		64


//--------------------- .nv.constant0._Z12k_mv_productiiPKfS0_Pf --------------------------
	.section	.nv.constant0._Z12k_mv_productiiPKfS0_Pf,"a",@progbits
	.sectionflags	@""
	.align	4
.nv.constant0._Z12k_mv_productiiPKfS0_Pf:
	.zero		928


//--------------------- SYMBOLS --------------------------

	.type		.nv.reservedSmem.offset0,@object
	.size		.nv.reservedSmem.offset0,0x4
	.type		.nv.reservedSmem.cap,@object
	.size		.nv.reservedSmem.cap,0x4
